	.headerflags	@"EF_CUDA_TEXMODE_UNIFIED EF_CUDA_64BIT_ADDRESS EF_CUDA_ACCELERATORS EF_CUDA_SM90 EF_CUDA_VIRTUAL_SM(EF_CUDA_SM90)"
	.elftype	@"ET_EXEC"


//--------------------- .nv.info                  --------------------------
	.section	.nv.info,"",@"SHT_CUDA_INFO"
	.align	4


	//----- nvinfo : EIATTR_REGCOUNT
	.align		4
        /*0000*/ 	.byte	0x04, 0x2f
        /*0002*/ 	.short	(.L_1 - .L_0)
	.align		4
.L_0:
        /*0004*/ 	.word	index@(triton_poi_fused_convolution_leaky_relu_34)
        /*0008*/ 	.word	0x00000014


	//----- nvinfo : EIATTR_MIN_STACK_SIZE
	.align		4
.L_1:
        /*000c*/ 	.byte	0x04, 0x12
        /*000e*/ 	.short	(.L_3 - .L_2)
	.align		4
.L_2:
        /*0010*/ 	.word	index@(triton_poi_fused_convolution_leaky_relu_34)
        /*0014*/ 	.word	0x00000000


	//----- nvinfo : EIATTR_FRAME_SIZE
	.align		4
.L_3:
        /*0018*/ 	.byte	0x04, 0x11
        /*001a*/ 	.short	(.L_5 - .L_4)
	.align		4
.L_4:
        /*001c*/ 	.word	index@(triton_poi_fused_convolution_leaky_relu_34)
        /*0020*/ 	.word	0x00000000


	//----- nvinfo : EIATTR_MIN_STACK_SIZE
	.align		4
.L_5:
        /*0024*/ 	.byte	0x04, 0x12
        /*0026*/ 	.short	(.L_7 - .L_6)
	.align		4
.L_6:
        /*0028*/ 	.word	index@(triton_poi_fused_convolution_leaky_relu_34)
        /*002c*/ 	.word	0x00000000
.L_7:


//--------------------- .nv.info.triton_poi_fused_convolution_leaky_relu_34 --------------------------
	.section	.nv.info.triton_poi_fused_convolution_leaky_relu_34,"",@"SHT_CUDA_INFO"
	.sectionflags	@""
	.align	4


	//----- nvinfo : EIATTR_CUDA_API_VERSION
	.align		4
        /*0000*/ 	.byte	0x04, 0x37
        /*0002*/ 	.short	(.L_9 - .L_8)
.L_8:
        /*0004*/ 	.word	0x0000007c


	//----- nvinfo : EIATTR_KPARAM_INFO
	.align		4
.L_9:
        /*0008*/ 	.byte	0x04, 0x17
        /*000a*/ 	.short	(.L_11 - .L_10)
.L_10:
        /*000c*/ 	.word	0x00000000
        /*0010*/ 	.short	0x0005
        /*0012*/ 	.short	0x0028
        /*0014*/ 	.byte	0x00, 0xf0, 0x11, 0x00


	//----- nvinfo : EIATTR_KPARAM_INFO
	.align		4
.L_11:
        /*0018*/ 	.byte	0x04, 0x17
        /*001a*/ 	.short	(.L_13 - .L_12)
.L_12:
        /*001c*/ 	.word	0x00000000
        /*0020*/ 	.short	0x0004
        /*0022*/ 	.short	0x0020
        /*0024*/ 	.byte	0x00, 0xf4, 0x21, 0x00


	//----- nvinfo : EIATTR_KPARAM_INFO
	.align		4
.L_13:
        /*0028*/ 	.byte	0x04, 0x17
        /*002a*/ 	.short	(.L_15 - .L_14)
.L_14:
        /*002c*/ 	.word	0x00000000
        /*0030*/ 	.short	0x0003
        /*0032*/ 	.short	0x0018
        /*0034*/ 	.byte	0x00, 0xf4, 0x21, 0x00


	//----- nvinfo : EIATTR_KPARAM_INFO
	.align		4
.L_15:
        /*0038*/ 	.byte	0x04, 0x17
        /*003a*/ 	.short	(.L_17 - .L_16)
.L_16:
        /*003c*/ 	.word	0x00000000
        /*0040*/ 	.short	0x0002
        /*0042*/ 	.short	0x0010
        /*0044*/ 	.byte	0x00, 0xf4, 0x21, 0x00


	//----- nvinfo : EIATTR_KPARAM_INFO
	.align		4
.L_17:
        /*0048*/ 	.byte	0x04, 0x17
        /*004a*/ 	.short	(.L_19 - .L_18)
.L_18:
        /*004c*/ 	.word	0x00000000
        /*0050*/ 	.short	0x0001
        /*0052*/ 	.short	0x0008
        /*0054*/ 	.byte	0x00, 0xf4, 0x21, 0x00


	//----- nvinfo : EIATTR_KPARAM_INFO
	.align		4
.L_19:
        /*0058*/ 	.byte	0x04, 0x17
        /*005a*/ 	.short	(.L_21 - .L_20)
.L_20:
        /*005c*/ 	.word	0x00000000
        /*0060*/ 	.short	0x0000
        /*0062*/ 	.short	0x0000
        /*0064*/ 	.byte	0x00, 0xf4, 0x21, 0x00


	//----- nvinfo : EIATTR_SPARSE_MMA_MASK
	.align		4
.L_21:
        /*0068*/ 	.byte	0x03, 0x50
        /*006a*/ 	.short	0x0000


	//----- nvinfo : EIATTR_MAXREG_COUNT
	.align		4
        /*006c*/ 	.byte	0x03, 0x1b
        /*006e*/ 	.short	0x00ff


	//----- nvinfo : EIATTR_EXIT_INSTR_OFFSETS
	.align		4
        /*0070*/ 	.byte	0x04, 0x1c
        /*0072*/ 	.short	(.L_23 - .L_22)


	//   ....[0]....
.L_22:
        /*0074*/ 	.word	0x000002a0


	//----- nvinfo : EIATTR_REQNTID
	.align		4
.L_23:
        /*0078*/ 	.byte	0x04, 0x10
        /*007a*/ 	.short	(.L_25 - .L_24)
.L_24:
        /*007c*/ 	.word	0x00000080
        /*0080*/ 	.word	0x00000001
        /*0084*/ 	.word	0x00000001


	//----- nvinfo : EIATTR_CBANK_PARAM_SIZE
	.align		4
.L_25:
        /*0088*/ 	.byte	0x03, 0x19
        /*008a*/ 	.short	0x002c


	//----- nvinfo : EIATTR_PARAM_CBANK
	.align		4
        /*008c*/ 	.byte	0x04, 0x0a
        /*008e*/ 	.short	(.L_27 - .L_26)
	.align		4
.L_26:
        /*0090*/ 	.word	index@(.nv.constant0.triton_poi_fused_convolution_leaky_relu_34)
        /*0094*/ 	.short	0x0210
        /*0096*/ 	.short	0x002c


	//----- nvinfo : EIATTR_SW_WAR
	.align		4
.L_27:
        /*0098*/ 	.byte	0x04, 0x36
        /*009a*/ 	.short	(.L_29 - .L_28)
.L_28:
        /*009c*/ 	.word	0x00000008
.L_29:


//--------------------- .nv.callgraph             --------------------------
	.section	.nv.callgraph,"",@"SHT_CUDA_CALLGRAPH"
	.align	4
	.sectionentsize	8
	.align		4
        /*0000*/ 	.word	0x00000000
	.align		4
        /*0004*/ 	.word	0xffffffff
	.align		4
        /*0008*/ 	.word	0x00000000
	.align		4
        /*000c*/ 	.word	0xfffffffe
	.align		4
        /*0010*/ 	.word	0x00000000
	.align		4
        /*0014*/ 	.word	0xfffffffd
	.align		4
        /*0018*/ 	.word	0x00000000
	.align		4
        /*001c*/ 	.word	0xfffffffc


//--------------------- .text.triton_poi_fused_convolution_leaky_relu_34 --------------------------
	.section	.text.triton_poi_fused_convolution_leaky_relu_34,"ax",@progbits
	.align	128
        .global         triton_poi_fused_convolution_leaky_relu_34
        .type           triton_poi_fused_convolution_leaky_relu_34,@function
        .size           triton_poi_fused_convolution_leaky_relu_34,(.L_x_1 - triton_poi_fused_convolution_leaky_relu_34)
        .other          triton_poi_fused_convolution_leaky_relu_34,@"STO_CUDA_ENTRY STV_DEFAULT"
triton_poi_fused_convolution_leaky_relu_34:
.text.triton_poi_fused_convolution_leaky_relu_34:
[----:B------:R-:W-:Y:S01]  /*0000*/  LDC R1, c[0x0][0x28] ;  /* 0x00000a00ff017b82 */ /* 0x000fe20000000800 */
[----:B------:R-:W1:Y:S07]  /*0010*/  S2R R2, SR_TID.X ;  /* 0x0000000000027919 */ /* 0x000e6e0000002100 */
[----:B------:R-:W2:Y:S01]  /*0020*/  LDC.64 R6, c[0x0][0x220] ;  /* 0x00008800ff067b82 */ /* 0x000ea20000000a00 */
[----:B------:R-:W-:Y:S01]  /*0030*/  ULDC.64 UR4, c[0x0][0x208] ;  /* 0x0000820000047ab9 */ /* 0x000fe20000000a00 */
[----:B------:R-:W-:Y:S01]  /*0040*/  ULDC.64 UR6, c[0x0][0x228] ;  /* 0x00008a0000067ab9 */ /* 0x000fe20000000a00 */
[----:B------:R-:W3:Y:S01]  /*0050*/  S2R R3, SR_CTAID.X ;  /* 0x0000000000037919 */ /* 0x000ee20000002500 */
[----:B------:R-:W-:-:S04]  /*0060*/  ULDC.64 UR8, c[0x0][0x230] ;  /* 0x00008c0000087ab9 */ /* 0x000fc80000000a00 */
[----:B------:R-:W4:Y:S01]  /*0070*/  LDC.64 R4, c[0x0][0x210] ;  /* 0x00008400ff047b82 */ /* 0x000f220000000a00 */
[----:B-1----:R-:W-:-:S05]  /*0080*/  LOP3.LUT R2, R2, 0x7f, RZ, 0xc0, !PT ;  /* 0x0000007f02027812 */ /* 0x002fca00078ec0ff */
[----:B---3--:R-:W-:Y:S02]  /*0090*/  IMAD R3, R3, 0x80, R2 ;  /* 0x0000008003037824 */ /* 0x008fe400078e0202 */
[----:B------:R-:W-:Y:S02]  /*00a0*/  IMAD.MOV.U32 R2, RZ, RZ, RZ ;  /* 0x000000ffff027224 */ /* 0x000fe400078e00ff */
[----:B----4-:R-:W-:-:S04]  /*00b0*/  IMAD.WIDE R4, R3, 0x4, R4 ;  /* 0x0000000403047825 */ /* 0x010fc800078e0204 */
[----:B------:R-:W-:-:S05]  /*00c0*/  IMAD.HI R0, R3, -0x6db6db6d, R2 ;  /* 0x9249249303007827 */ /* 0x000fca00078e0202 */
[----:B------:R-:W-:-:S04]  /*00d0*/  SHF.R.U32.HI R9, RZ, 0x1f, R0 ;  /* 0x0000001fff097819 */ /* 0x000fc80000011600 */
[----:B------:R-:W-:Y:S02]  /*00e0*/  LEA.HI.SX32 R0, R0, R9, 0x1e ;  /* 0x0000000900007211 */ /* 0x000fe400078ff2ff */
[----:B------:R-:W1:Y:S02]  /*00f0*/  LDC.64 R8, c[0x0][0x218] ;  /* 0x00008600ff087b82 */ /* 0x000e640000000a00 */
[----:B------:R-:W-:-:S04]  /*0100*/  SHF.R.S32.HI R11, RZ, 0x1f, R0 ;  /* 0x0000001fff0b7819 */ /* 0x000fc80000011400 */
[----:B------:R-:W-:-:S04]  /*0110*/  LEA.HI R11, R11, R0, RZ, 0xa ;  /* 0x000000000b0b7211 */ /* 0x000fc800078f50ff */
[----:B------:R-:W-:-:S05]  /*0120*/  LOP3.LUT R11, R11, 0xfffffc00, RZ, 0xc0, !PT ;  /* 0xfffffc000b0b7812 */ /* 0x000fca00078ec0ff */
[----:B------:R-:W-:Y:S02]  /*0130*/  IMAD.IADD R11, R0, 0x1, -R11 ;  /* 0x00000001000b7824 */ /* 0x000fe400078e0a0b */
[----:B------:R-:W3:Y:S02]  /*0140*/  LDG.E R0, desc[UR4][R4.64] ;  /* 0x0000000404007981 */ /* 0x000ee4000c1e1900 */
[----:B--2---:R-:W-:-:S04]  /*0150*/  IMAD.WIDE R6, R11, 0x4, R6 ;  /* 0x000000040b067825 */ /* 0x004fc800078e0206 */
[----:B-1----:R-:W-:Y:S02]  /*0160*/  IMAD.WIDE R8, R3, 0x4, R8 ;  /* 0x0000000403087825 */ /* 0x002fe400078e0208 */
[----:B------:R-:W3:Y:S04]  /*0170*/  LDG.E.EL R7, desc[UR4][R6.64] ;  /* 0x0000000406077981 */ /* 0x000ee8000c2e1900 */
[----:B------:R-:W2:Y:S01]  /*0180*/  LDG.E R12, desc[UR4][R8.64] ;  /* 0x00000004080c7981 */ /* 0x000ea2000c1e1900 */
[----:B------:R-:W-:Y:S02]  /*0190*/  SHF.R.S32.HI R11, RZ, 0x1f, R3 ;  /* 0x0000001fff0b7819 */ /* 0x000fe40000011403 */
[----:B------:R-:W-:Y:S02]  /*01a0*/  IADD3 R2, P2, R3, UR6, RZ ;  /* 0x0000000603027c10 */ /* 0x000fe4000ff5e0ff */
[----:B------:R-:W-:-:S02]  /*01b0*/  IADD3 R10, P3, R3, UR8, RZ ;  /* 0x00000008030a7c10 */ /* 0x000fc4000ff7e0ff */
[----:B------:R-:W-:Y:S02]  /*01c0*/  IADD3.X R3, R11, UR7, RZ, P2, !PT ;  /* 0x000000070b037c10 */ /* 0x000fe400097fe4ff */
[----:B------:R-:W-:Y:S02]  /*01d0*/  IADD3.X R11, R11, UR9, RZ, P3, !PT ;  /* 0x000000090b0b7c10 */ /* 0x000fe40009ffe4ff */
[C---:B---3--:R-:W-:Y:S02]  /*01e0*/  FSETP.GT.AND P0, PT, R0.reuse, -R7, PT ;  /* 0x800000070000720b */ /* 0x048fe40003f04000 */
[C---:B--2---:R-:W-:Y:S01]  /*01f0*/  FSETP.GT.AND P1, PT, R7.reuse, -R12, PT ;  /* 0x8000000c0700720b */ /* 0x044fe20003f24000 */
[----:B------:R-:W-:Y:S01]  /*0200*/  FADD R13, R0, R7 ;  /* 0x00000007000d7221 */ /* 0x000fe20000000000 */
[----:B------:R-:W-:Y:S01]  /*0210*/  FADD R7, R7, R12 ;  /* 0x0000000c07077221 */ /* 0x000fe20000000000 */
[----:B------:R-:W-:Y:S02]  /*0220*/  SEL R15, RZ, 0x1, !P0 ;  /* 0x00000001ff0f7807 */ /* 0x000fe40004000000 */
[----:B------:R-:W-:-:S06]  /*0230*/  SEL R17, RZ, 0x1, !P1 ;  /* 0x00000001ff117807 */ /* 0x000fcc0004800000 */
[----:B------:R-:W-:Y:S01]  /*0240*/  @!P0 FMUL R13, R13, 0.10000000149011611938 ;  /* 0x3dcccccd0d0d8820 */ /* 0x000fe20000400000 */
[----:B------:R-:W-:Y:S01]  /*0250*/  STG.E.U8 desc[UR4][R2.64], R15 ;  /* 0x0000000f02007986 */ /* 0x000fe2000c101104 */
[----:B------:R-:W-:-:S03]  /*0260*/  @!P1 FMUL R7, R7, 0.10000000149011611938 ;  /* 0x3dcccccd07079820 */ /* 0x000fc60000400000 */
[----:B------:R-:W-:Y:S04]  /*0270*/  STG.E desc[UR4][R4.64], R13 ;  /* 0x0000000d04007986 */ /* 0x000fe8000c101904 */
[----:B------:R-:W-:Y:S04]  /*0280*/  STG.E.U8 desc[UR4][R10.64], R17 ;  /* 0x000000110a007986 */ /* 0x000fe8000c101104 */
[----:B------:R-:W-:Y:S01]  /*0290*/  STG.E desc[UR4][R8.64], R7 ;  /* 0x0000000708007986 */ /* 0x000fe2000c101904 */
[----:B------:R-:W-:Y:S05]  /*02a0*/  EXIT ;  /* 0x000000000000794d */ /* 0x000fea0003800000 */
.L_x_0:
[----:B------:R-:W-:-:S00]  /*02b0*/  BRA `(.L_x_0) ;  /* 0xfffffffc00fc7947 */ /* 0x000fc0000383ffff */
[----:B------:R-:W-:-:S00]  /*02c0*/  NOP ;  /* 0x0000000000007918 */ /* 0x000fc00000000000 */
        /* <DEDUP_REMOVED lines=11> */
.L_x_1:


//--------------------- .nv.constant0.triton_poi_fused_convolution_leaky_relu_34 --------------------------
	.section	.nv.constant0.triton_poi_fused_convolution_leaky_relu_34,"a",@progbits
	.sectionflags	@""
	.align	4
.nv.constant0.triton_poi_fused_convolution_leaky_relu_34:
	.zero		572
